//
// Generated by NVIDIA NVVM Compiler
//
// Compiler Build ID: CL-36424714
// Cuda compilation tools, release 13.0, V13.0.88
// Based on NVVM 20.0.0
//

.version 9.0
.target sm_100
.address_size 64

	// .globl	_Z10GPU_kernelv
.extern .func  (.param .b32 func_retval0) vprintf
(
	.param .b64 vprintf_param_0,
	.param .b64 vprintf_param_1
)
;
.global .align 1 .b8 $str[22] = {98, 108, 111, 99, 107, 58, 32, 37, 105, 44, 32, 116, 104, 114, 101, 97, 100, 58, 37, 105, 10};

.visible .entry _Z10GPU_kernelv()
{
	.local .align 8 .b8 	__local_depot0[8];
	.reg .b64 	%SP;
	.reg .b64 	%SPL;
	.reg .b32 	%r<5>;
	.reg .b64 	%rd<5>;

	mov.u64 	%SPL, __local_depot0;
	cvta.local.u64 	%SP, %SPL;
	add.u64 	%rd1, %SP, 0;
	add.u64 	%rd2, %SPL, 0;
	mov.u32 	%r1, %ctaid.x;
	mov.u32 	%r2, %tid.x;
	st.local.v2.u32 	[%rd2], {%r1, %r2};
	mov.u64 	%rd3, $str;
	cvta.global.u64 	%rd4, %rd3;
	{ // callseq 0, 0
	.param .b64 param0;
	st.param.b64 	[param0], %rd4;
	.param .b64 param1;
	st.param.b64 	[param1], %rd1;
	.param .b32 retval0;
	call.uni (retval0), 
	vprintf, 
	(
	param0, 
	param1
	);
	ld.param.b32 	%r3, [retval0];
	} // callseq 0
	ret;

}


// ===== COMPILED SASS (sm_100) =====

	.target	sm_100

	.elftype	@"ET_EXEC"


//--------------------- .note.nv.tkinfo           --------------------------
	.section	.note.nv.tkinfo,"",@"SHT_NOTE"
	.sectionflags	@"SHF_NOTE_NV_TKINFO"
	.tkinfo
        /*0018*/ 	.word	0x00000002
        /*0030*/ 	.string	""
        /*0030*/ 	.string	"ptxas"
        /*0030*/ 	.string	"Cuda compilation tools, release 13.0, V13.0.88"
        /*0030*/ 	.string	"Build cuda_13.0.r13.0/compiler.36424714_0"
        /*0030*/ 	.string	"-arch sm_100 -m 64 "



//--------------------- .note.nv.cuinfo           --------------------------
	.section	.note.nv.cuinfo,"",@"SHT_NOTE"
	.sectionflags	@"SHF_NOTE_NV_CUINFO"
        /*0018*/ 	.short	0x0002
        /*001a*/ 	.short	0x0064
        /*001c*/ 	.short	0x0082
	.zero		2


//--------------------- .nv.info                  --------------------------
	.section	.nv.info,"",@"SHT_CUDA_INFO"
	.align	4


	//----- nvinfo : EIATTR_REGCOUNT
	.align		4
        /*0000*/ 	.byte	0x04, 0x2f
        /*0002*/ 	.short	(.L_2 - .L_1)
	.align		4
.L_1:
        /*0004*/ 	.word	index@(_Z10GPU_kernelv)
        /*0008*/ 	.word	0x00000018


	//----- nvinfo : EIATTR_FRAME_SIZE
	.align		4
.L_2:
        /*000c*/ 	.byte	0x04, 0x11
        /*000e*/ 	.short	(.L_4 - .L_3)
	.align		4
.L_3:
        /*0010*/ 	.word	index@(_Z10GPU_kernelv)
        /*0014*/ 	.word	0x00000008


	//----- nvinfo : EIATTR_MIN_STACK_SIZE
	.align		4
.L_4:
        /*0018*/ 	.byte	0x04, 0x12
        /*001a*/ 	.short	(.L_6 - .L_5)
	.align		4
.L_5:
        /*001c*/ 	.word	index@(_Z10GPU_kernelv)
        /*0020*/ 	.word	0x00000008
.L_6:


//--------------------- .nv.compat                --------------------------
	.section	.nv.compat,"",@"SHT_CUDA_COMPAT_INFO"
	.align	4
        /*0000*/ 	.byte	0x02, 0x09, 0x00, 0x00, 0x02, 0x02, 0x01, 0x00, 0x02, 0x05, 0x05, 0x00, 0x03, 0x07, 0x01, 0x01
        /*0010*/ 	.byte	0x02, 0x03, 0x00, 0x00, 0x02, 0x06, 0x01, 0x00, 0x04, 0x0b, 0x08, 0x00, 0x09, 0x00, 0x00, 0x00
        /*0020*/ 	.byte	0x00, 0x00, 0x00, 0x00


//--------------------- .nv.info._Z10GPU_kernelv  --------------------------
	.section	.nv.info._Z10GPU_kernelv,"",@"SHT_CUDA_INFO"
	.sectionflags	@""
	.align	4


	//----- nvinfo : EIATTR_CUDA_API_VERSION
	.align		4
        /*0000*/ 	.byte	0x04, 0x37
        /*0002*/ 	.short	(.L_8 - .L_7)
.L_7:
        /*0004*/ 	.word	0x00000082


	//----- nvinfo : EIATTR_SPARSE_MMA_MASK
	.align		4
.L_8:
        /*0008*/ 	.byte	0x03, 0x50
        /*000a*/ 	.short	0x0000


	//----- nvinfo : EIATTR_MAXREG_COUNT
	.align		4
        /*000c*/ 	.byte	0x03, 0x1b
        /*000e*/ 	.short	0x00ff


	//----- nvinfo : EIATTR_EXTERNS
	.align		4
        /*0010*/ 	.byte	0x04, 0x0f
        /*0012*/ 	.short	(.L_10 - .L_9)


	//   ....[0]....
	.align		4
.L_9:
        /*0014*/ 	.word	index@(vprintf)


	//----- nvinfo : EIATTR_MERCURY_ISA_VERSION
	.align		4
.L_10:
        /*0018*/ 	.byte	0x03, 0x5f
        /*001a*/ 	.short	0x0101


	//----- nvinfo : EIATTR_VRC_CTA_INIT_COUNT
	.align		4
        /*001c*/ 	.byte	0x02, 0x4a
	.zero		1
	.zero		1


	//----- nvinfo : EIATTR_SYSCALL_OFFSETS
	.align		4
        /*0020*/ 	.byte	0x04, 0x46
        /*0022*/ 	.short	(.L_12 - .L_11)


	//   ....[0]....
.L_11:
        /*0024*/ 	.word	0x000000f0


	//----- nvinfo : EIATTR_EXIT_INSTR_OFFSETS
	.align		4
.L_12:
        /*0028*/ 	.byte	0x04, 0x1c
        /*002a*/ 	.short	(.L_14 - .L_13)


	//   ....[0]....
.L_13:
        /*002c*/ 	.word	0x00000100


	//----- nvinfo : EIATTR_SW_WAR
	.align		4
.L_14:
        /*0030*/ 	.byte	0x04, 0x36
        /*0032*/ 	.short	(.L_16 - .L_15)
.L_15:
        /*0034*/ 	.word	0x00000008
.L_16:


//--------------------- .nv.callgraph             --------------------------
	.section	.nv.callgraph,"",@"SHT_CUDA_CALLGRAPH"
	.align	4
	.sectionentsize	8
	.align		4
        /*0000*/ 	.word	0x00000000
	.align		4
        /*0004*/ 	.word	0xffffffff
	.align		4
        /*0008*/ 	.word	index@(_Z10GPU_kernelv)
	.align		4
        /*000c*/ 	.word	index@(vprintf)
	.align		4
        /*0010*/ 	.word	0x00000000
	.align		4
        /*0014*/ 	.word	0xfffffffe
	.align		4
        /*0018*/ 	.word	0x00000000
	.align		4
        /*001c*/ 	.word	0xfffffffd
	.align		4
        /*0020*/ 	.word	0x00000000
	.align		4
        /*0024*/ 	.word	0xfffffffc


//--------------------- .nv.constant4             --------------------------
	.section	.nv.constant4,"a",@progbits
	.align	8
	.align		8
.nv.constant4:
        /*0000*/ 	.dword	vprintf
	.align		8
        /*0008*/ 	.dword	$str


//--------------------- .text._Z10GPU_kernelv     --------------------------
	.section	.text._Z10GPU_kernelv,"ax",@progbits
	.align	128
        .global         _Z10GPU_kernelv
        .type           _Z10GPU_kernelv,@function
        .size           _Z10GPU_kernelv,(.L_x_2 - _Z10GPU_kernelv)
        .other          _Z10GPU_kernelv,@"STO_CUDA_ENTRY STV_DEFAULT"
_Z10GPU_kernelv:
.text._Z10GPU_kernelv:
[----:B------:R-:W0:Y:S01]  /*0000*/  LDC R1, c[0x0][0x37c] ;  /* 0x0000df00ff017b82 */ /* 0x000e220000000800 */
[----:B------:R-:W1:Y:S01]  /*0010*/  S2R R8, SR_CTAID.X ;  /* 0x0000000000087919 */ /* 0x000e620000002500 */
[----:B0-----:R-:W-:Y:S01]  /*0020*/  VIADD R1, R1, 0xfffffff8 ;  /* 0xfffffff801017836 */ /* 0x001fe20000000000 */
[----:B------:R-:W-:Y:S01]  /*0030*/  MOV R0, 0x0 ;  /* 0x0000000000007802 */ /* 0x000fe20000000f00 */
[----:B------:R-:W0:Y:S01]  /*0040*/  LDCU UR4, c[0x0][0x2f8] ;  /* 0x00005f00ff0477ac */ /* 0x000e220008000800 */
[----:B------:R-:W1:Y:S03]  /*0050*/  S2R R9, SR_TID.X ;  /* 0x0000000000097919 */ /* 0x000e660000002100 */
[----:B------:R2:W3:Y:S01]  /*0060*/  LDC.64 R2, c[0x4][R0] ;  /* 0x0100000000027b82 */ /* 0x0004e20000000a00 */
[----:B------:R-:W4:Y:S01]  /*0070*/  LDCU.64 UR6, c[0x4][0x8] ;  /* 0x01000100ff0677ac */ /* 0x000f220008000a00 */
[----:B------:R-:W5:Y:S01]  /*0080*/  LDCU UR5, c[0x0][0x2fc] ;  /* 0x00005f80ff0577ac */ /* 0x000f620008000800 */
[----:B0-----:R-:W-:Y:S01]  /*0090*/  IADD3 R6, P0, PT, R1, UR4, RZ ;  /* 0x0000000401067c10 */ /* 0x001fe2000ff1e0ff */
[----:B----4-:R-:W-:Y:S01]  /*00a0*/  IMAD.U32 R4, RZ, RZ, UR6 ;  /* 0x00000006ff047e24 */ /* 0x010fe2000f8e00ff */
[----:B------:R-:W-:-:S03]  /*00b0*/  MOV R5, UR7 ;  /* 0x0000000700057c02 */ /* 0x000fc60008000f00 */
[----:B-----5:R-:W-:Y:S01]  /*00c0*/  IMAD.X R7, RZ, RZ, UR5, P0 ;  /* 0x00000005ff077e24 */ /* 0x020fe200080e06ff */
[----:B-1----:R2:W-:Y:S07]  /*00d0*/  STL.64 [R1], R8 ;  /* 0x0000000801007387 */ /* 0x0025ee0000100a00 */
[----:B------:R-:W-:-:S07]  /*00e0*/  LEPC R20, `(.L_x_0) ;  /* 0x000000001014794e */ /* 0x000fce0000000000 */
[----:B--23--:R-:W-:Y:S05]  /*00f0*/  CALL.ABS.NOINC R2 ;  /* 0x0000000002007343 */ /* 0x00cfea0003c00000 */
.L_x_0:
[----:B------:R-:W-:Y:S05]  /*0100*/  EXIT ;  /* 0x000000000000794d */ /* 0x000fea0003800000 */
.L_x_1:
[----:B------:R-:W-:-:S00]  /*0110*/  BRA `(.L_x_1) ;  /* 0xfffffffc00fc7947 */ /* 0x000fc0000383ffff */
[----:B------:R-:W-:-:S00]  /*0120*/  NOP ;  /* 0x0000000000007918 */ /* 0x000fc00000000000 */
        /* <DEDUP_REMOVED lines=13> */
.L_x_2:


//--------------------- .nv.global.init           --------------------------
	.section	.nv.global.init,"aw",@progbits
.nv.global.init:
	.type		$str,@object
	.size		$str,(.L_0 - $str)
$str:
        /*0000*/ 	.byte	0x62, 0x6c, 0x6f, 0x63, 0x6b, 0x3a, 0x20, 0x25, 0x69, 0x2c, 0x20, 0x74, 0x68, 0x72, 0x65, 0x61
        /*0010*/ 	.byte	0x64, 0x3a, 0x25, 0x69, 0x0a, 0x00
.L_0:


//--------------------- .nv.shared.reserved.0     --------------------------
	.section	.nv.shared.reserved.0,"aw",@nobits
	.weak		__nv_reservedSMEM_offset_0_alias
	.size		__nv_reservedSMEM_offset_0_alias, 0, 64
	.other		__nv_reservedSMEM_offset_0_alias,@"STO_CUDA_RESERVED_SHARED STV_DEFAULT"
__nv_reservedSMEM_offset_0_alias:
	.zero		0
	.zero		64


//--------------------- .nv.constant0._Z10GPU_kernelv --------------------------
	.section	.nv.constant0._Z10GPU_kernelv,"a",@progbits
	.sectionflags	@""
	.align	4
.nv.constant0._Z10GPU_kernelv:
	.zero		896


//--------------------- SYMBOLS --------------------------

	.type		.nv.reservedSmem.offset0,@object
	.size		.nv.reservedSmem.offset0,0x4
	.type		vprintf,@function
